//
// Generated by NVIDIA NVVM Compiler
//
// Compiler Build ID: CL-36424714
// Cuda compilation tools, release 13.0, V13.0.88
// Based on NVVM 20.0.0
//

.version 9.0
.target sm_100
.address_size 64

	// .globl	_Z25storage_controller_kernelPiS_S_m
// _ZZ25storage_controller_kernelPiS_S_mE14local_checksum has been demoted

.visible .entry _Z25storage_controller_kernelPiS_S_m(
	.param .u64 .ptr .align 1 _Z25storage_controller_kernelPiS_S_m_param_0,
	.param .u64 .ptr .align 1 _Z25storage_controller_kernelPiS_S_m_param_1,
	.param .u64 .ptr .align 1 _Z25storage_controller_kernelPiS_S_m_param_2,
	.param .u64 _Z25storage_controller_kernelPiS_S_m_param_3
)
{
	.reg .pred 	%p<4>;
	.reg .b32 	%r<86>;
	.reg .b64 	%rd<14>;
	// demoted variable
	.shared .align 4 .b8 _ZZ25storage_controller_kernelPiS_S_mE14local_checksum[1024];
	ld.param.u64 	%rd2, [_Z25storage_controller_kernelPiS_S_m_param_0];
	ld.param.u64 	%rd3, [_Z25storage_controller_kernelPiS_S_m_param_1];
	ld.param.u64 	%rd4, [_Z25storage_controller_kernelPiS_S_m_param_2];
	ld.param.u64 	%rd5, [_Z25storage_controller_kernelPiS_S_m_param_3];
	mov.u32 	%r1, %ctaid.x;
	mov.u32 	%r10, %ntid.x;
	mov.u32 	%r2, %tid.x;
	mad.lo.s32 	%r11, %r1, %r10, %r2;
	cvt.u64.u32 	%rd1, %r11;
	setp.le.u64 	%p1, %rd5, %rd1;
	mov.b32 	%r83, 0;
	@%p1 bra 	$L__BB0_2;
	cvta.to.global.u64 	%rd6, %rd2;
	cvta.to.global.u64 	%rd7, %rd3;
	shl.b64 	%rd8, %rd1, 2;
	add.s64 	%rd9, %rd6, %rd8;
	ld.global.u32 	%r12, [%rd9];
	add.s32 	%r83, %r12, 1;
	add.s64 	%rd10, %rd7, %rd8;
	st.global.u32 	[%rd10], %r83;
$L__BB0_2:
	shl.b32 	%r13, %r2, 2;
	mov.u32 	%r14, _ZZ25storage_controller_kernelPiS_S_mE14local_checksum;
	add.s32 	%r15, %r14, %r13;
	st.shared.u32 	[%r15], %r83;
	bar.sync 	0;
	setp.ne.s32 	%p2, %r2, 0;
	@%p2 bra 	$L__BB0_6;
	mov.b32 	%r85, 0;
	mov.b32 	%r84, 64;
$L__BB0_4:
	add.s32 	%r19, %r14, %r84;
	ld.shared.u32 	%r20, [%r19+-64];
	xor.b32  	%r21, %r20, %r85;
	ld.shared.u32 	%r22, [%r19+-60];
	xor.b32  	%r23, %r22, %r21;
	ld.shared.u32 	%r24, [%r19+-56];
	xor.b32  	%r25, %r24, %r23;
	ld.shared.u32 	%r26, [%r19+-52];
	xor.b32  	%r27, %r26, %r25;
	ld.shared.u32 	%r28, [%r19+-48];
	xor.b32  	%r29, %r28, %r27;
	ld.shared.u32 	%r30, [%r19+-44];
	xor.b32  	%r31, %r30, %r29;
	ld.shared.u32 	%r32, [%r19+-40];
	xor.b32  	%r33, %r32, %r31;
	ld.shared.u32 	%r34, [%r19+-36];
	xor.b32  	%r35, %r34, %r33;
	ld.shared.u32 	%r36, [%r19+-32];
	xor.b32  	%r37, %r36, %r35;
	ld.shared.u32 	%r38, [%r19+-28];
	xor.b32  	%r39, %r38, %r37;
	ld.shared.u32 	%r40, [%r19+-24];
	xor.b32  	%r41, %r40, %r39;
	ld.shared.u32 	%r42, [%r19+-20];
	xor.b32  	%r43, %r42, %r41;
	ld.shared.u32 	%r44, [%r19+-16];
	xor.b32  	%r45, %r44, %r43;
	ld.shared.u32 	%r46, [%r19+-12];
	xor.b32  	%r47, %r46, %r45;
	ld.shared.u32 	%r48, [%r19+-8];
	xor.b32  	%r49, %r48, %r47;
	ld.shared.u32 	%r50, [%r19+-4];
	xor.b32  	%r51, %r50, %r49;
	ld.shared.u32 	%r52, [%r19];
	xor.b32  	%r53, %r52, %r51;
	ld.shared.u32 	%r54, [%r19+4];
	xor.b32  	%r55, %r54, %r53;
	ld.shared.u32 	%r56, [%r19+8];
	xor.b32  	%r57, %r56, %r55;
	ld.shared.u32 	%r58, [%r19+12];
	xor.b32  	%r59, %r58, %r57;
	ld.shared.u32 	%r60, [%r19+16];
	xor.b32  	%r61, %r60, %r59;
	ld.shared.u32 	%r62, [%r19+20];
	xor.b32  	%r63, %r62, %r61;
	ld.shared.u32 	%r64, [%r19+24];
	xor.b32  	%r65, %r64, %r63;
	ld.shared.u32 	%r66, [%r19+28];
	xor.b32  	%r67, %r66, %r65;
	ld.shared.u32 	%r68, [%r19+32];
	xor.b32  	%r69, %r68, %r67;
	ld.shared.u32 	%r70, [%r19+36];
	xor.b32  	%r71, %r70, %r69;
	ld.shared.u32 	%r72, [%r19+40];
	xor.b32  	%r73, %r72, %r71;
	ld.shared.u32 	%r74, [%r19+44];
	xor.b32  	%r75, %r74, %r73;
	ld.shared.u32 	%r76, [%r19+48];
	xor.b32  	%r77, %r76, %r75;
	ld.shared.u32 	%r78, [%r19+52];
	xor.b32  	%r79, %r78, %r77;
	ld.shared.u32 	%r80, [%r19+56];
	xor.b32  	%r81, %r80, %r79;
	ld.shared.u32 	%r82, [%r19+60];
	xor.b32  	%r85, %r82, %r81;
	add.s32 	%r84, %r84, 128;
	setp.ne.s32 	%p3, %r84, 1088;
	@%p3 bra 	$L__BB0_4;
	cvta.to.global.u64 	%rd11, %rd4;
	mul.wide.u32 	%rd12, %r1, 4;
	add.s64 	%rd13, %rd11, %rd12;
	st.global.u32 	[%rd13], %r85;
$L__BB0_6:
	ret;

}


// ===== COMPILED SASS (sm_100) =====

	.target	sm_100

	.elftype	@"ET_EXEC"


//--------------------- .note.nv.tkinfo           --------------------------
	.section	.note.nv.tkinfo,"",@"SHT_NOTE"
	.sectionflags	@"SHF_NOTE_NV_TKINFO"
	.tkinfo
        /*0018*/ 	.word	0x00000002
        /*0030*/ 	.string	""
        /*0030*/ 	.string	"ptxas"
        /*0030*/ 	.string	"Cuda compilation tools, release 13.0, V13.0.88"
        /*0030*/ 	.string	"Build cuda_13.0.r13.0/compiler.36424714_0"
        /*0030*/ 	.string	"-arch sm_100 -m 64 "



//--------------------- .note.nv.cuinfo           --------------------------
	.section	.note.nv.cuinfo,"",@"SHT_NOTE"
	.sectionflags	@"SHF_NOTE_NV_CUINFO"
        /*0018*/ 	.short	0x0002
        /*001a*/ 	.short	0x0064
        /*001c*/ 	.short	0x0082
	.zero		2


//--------------------- .nv.info                  --------------------------
	.section	.nv.info,"",@"SHT_CUDA_INFO"
	.align	4


	//----- nvinfo : EIATTR_REGCOUNT
	.align		4
        /*0000*/ 	.byte	0x04, 0x2f
        /*0002*/ 	.short	(.L_1 - .L_0)
	.align		4
.L_0:
        /*0004*/ 	.word	index@(_Z25storage_controller_kernelPiS_S_m)
        /*0008*/ 	.word	0x0000001e


	//----- nvinfo : EIATTR_FRAME_SIZE
	.align		4
.L_1:
        /*000c*/ 	.byte	0x04, 0x11
        /*000e*/ 	.short	(.L_3 - .L_2)
	.align		4
.L_2:
        /*0010*/ 	.word	index@(_Z25storage_controller_kernelPiS_S_m)
        /*0014*/ 	.word	0x00000000


	//----- nvinfo : EIATTR_MIN_STACK_SIZE
	.align		4
.L_3:
        /*0018*/ 	.byte	0x04, 0x12
        /*001a*/ 	.short	(.L_5 - .L_4)
	.align		4
.L_4:
        /*001c*/ 	.word	index@(_Z25storage_controller_kernelPiS_S_m)
        /*0020*/ 	.word	0x00000000
.L_5:


//--------------------- .nv.compat                --------------------------
	.section	.nv.compat,"",@"SHT_CUDA_COMPAT_INFO"
	.align	4
        /*0000*/ 	.byte	0x02, 0x09, 0x00, 0x00, 0x02, 0x02, 0x01, 0x00, 0x02, 0x05, 0x05, 0x00, 0x03, 0x07, 0x01, 0x01
        /*0010*/ 	.byte	0x02, 0x03, 0x00, 0x00, 0x02, 0x06, 0x01, 0x00, 0x04, 0x0b, 0x08, 0x00, 0x09, 0x00, 0x00, 0x00
        /*0020*/ 	.byte	0x00, 0x00, 0x00, 0x00


//--------------------- .nv.info._Z25storage_controller_kernelPiS_S_m --------------------------
	.section	.nv.info._Z25storage_controller_kernelPiS_S_m,"",@"SHT_CUDA_INFO"
	.sectionflags	@""
	.align	4


	//----- nvinfo : EIATTR_CUDA_API_VERSION
	.align		4
        /*0000*/ 	.byte	0x04, 0x37
        /*0002*/ 	.short	(.L_7 - .L_6)
.L_6:
        /*0004*/ 	.word	0x00000082


	//----- nvinfo : EIATTR_KPARAM_INFO
	.align		4
.L_7:
        /*0008*/ 	.byte	0x04, 0x17
        /*000a*/ 	.short	(.L_9 - .L_8)
.L_8:
        /*000c*/ 	.word	0x00000000
        /*0010*/ 	.short	0x0003
        /*0012*/ 	.short	0x0018
        /*0014*/ 	.byte	0x00, 0xf0, 0x21, 0x00


	//----- nvinfo : EIATTR_KPARAM_INFO
	.align		4
.L_9:
        /*0018*/ 	.byte	0x04, 0x17
        /*001a*/ 	.short	(.L_11 - .L_10)
.L_10:
        /*001c*/ 	.word	0x00000000
        /*0020*/ 	.short	0x0002
        /*0022*/ 	.short	0x0010
        /*0024*/ 	.byte	0x00, 0xf5, 0x21, 0x00


	//----- nvinfo : EIATTR_KPARAM_INFO
	.align		4
.L_11:
        /*0028*/ 	.byte	0x04, 0x17
        /*002a*/ 	.short	(.L_13 - .L_12)
.L_12:
        /*002c*/ 	.word	0x00000000
        /*0030*/ 	.short	0x0001
        /*0032*/ 	.short	0x0008
        /*0034*/ 	.byte	0x00, 0xf5, 0x21, 0x00


	//----- nvinfo : EIATTR_KPARAM_INFO
	.align		4
.L_13:
        /*0038*/ 	.byte	0x04, 0x17
        /*003a*/ 	.short	(.L_15 - .L_14)
.L_14:
        /*003c*/ 	.word	0x00000000
        /*0040*/ 	.short	0x0000
        /*0042*/ 	.short	0x0000
        /*0044*/ 	.byte	0x00, 0xf5, 0x21, 0x00


	//----- nvinfo : EIATTR_SPARSE_MMA_MASK
	.align		4
.L_15:
        /*0048*/ 	.byte	0x03, 0x50
        /*004a*/ 	.short	0x0000


	//----- nvinfo : EIATTR_MAXREG_COUNT
	.align		4
        /*004c*/ 	.byte	0x03, 0x1b
        /*004e*/ 	.short	0x00ff


	//----- nvinfo : EIATTR_NUM_BARRIERS
	.align		4
        /*0050*/ 	.byte	0x02, 0x4c
        /*0052*/ 	.byte	0x01
	.zero		1


	//----- nvinfo : EIATTR_MERCURY_ISA_VERSION
	.align		4
        /*0054*/ 	.byte	0x03, 0x5f
        /*0056*/ 	.short	0x0101


	//----- nvinfo : EIATTR_VRC_CTA_INIT_COUNT
	.align		4
        /*0058*/ 	.byte	0x02, 0x4a
	.zero		1
	.zero		1


	//----- nvinfo : EIATTR_EXIT_INSTR_OFFSETS
	.align		4
        /*005c*/ 	.byte	0x04, 0x1c
        /*005e*/ 	.short	(.L_17 - .L_16)


	//   ....[0]....
.L_16:
        /*0060*/ 	.word	0x000001c0


	//   ....[1]....
        /*0064*/ 	.word	0x000003d0


	//----- nvinfo : EIATTR_CBANK_PARAM_SIZE
	.align		4
.L_17:
        /*0068*/ 	.byte	0x03, 0x19
        /*006a*/ 	.short	0x0020


	//----- nvinfo : EIATTR_PARAM_CBANK
	.align		4
        /*006c*/ 	.byte	0x04, 0x0a
        /*006e*/ 	.short	(.L_19 - .L_18)
	.align		4
.L_18:
        /*0070*/ 	.word	index@(.nv.constant0._Z25storage_controller_kernelPiS_S_m)
        /*0074*/ 	.short	0x0380
        /*0076*/ 	.short	0x0020


	//----- nvinfo : EIATTR_SW_WAR
	.align		4
.L_19:
        /*0078*/ 	.byte	0x04, 0x36
        /*007a*/ 	.short	(.L_21 - .L_20)
.L_20:
        /*007c*/ 	.word	0x00000008
.L_21:


//--------------------- .nv.callgraph             --------------------------
	.section	.nv.callgraph,"",@"SHT_CUDA_CALLGRAPH"
	.align	4
	.sectionentsize	8
	.align		4
        /*0000*/ 	.word	0x00000000
	.align		4
        /*0004*/ 	.word	0xffffffff
	.align		4
        /*0008*/ 	.word	0x00000000
	.align		4
        /*000c*/ 	.word	0xfffffffe
	.align		4
        /*0010*/ 	.word	0x00000000
	.align		4
        /*0014*/ 	.word	0xfffffffd
	.align		4
        /*0018*/ 	.word	0x00000000
	.align		4
        /*001c*/ 	.word	0xfffffffc


//--------------------- .text._Z25storage_controller_kernelPiS_S_m --------------------------
	.section	.text._Z25storage_controller_kernelPiS_S_m,"ax",@progbits
	.align	128
        .global         _Z25storage_controller_kernelPiS_S_m
        .type           _Z25storage_controller_kernelPiS_S_m,@function
        .size           _Z25storage_controller_kernelPiS_S_m,(.L_x_2 - _Z25storage_controller_kernelPiS_S_m)
        .other          _Z25storage_controller_kernelPiS_S_m,@"STO_CUDA_ENTRY STV_DEFAULT"
_Z25storage_controller_kernelPiS_S_m:
.text._Z25storage_controller_kernelPiS_S_m:
[----:B------:R-:W-:Y:S01]  /*0000*/  LDC R1, c[0x0][0x37c] ;  /* 0x0000df00ff017b82 */ /* 0x000fe20000000800 */
[----:B------:R-:W0:Y:S01]  /*0010*/  S2R R0, SR_CTAID.X ;  /* 0x0000000000007919 */ /* 0x000e220000002500 */
[----:B------:R-:W0:Y:S06]  /*0020*/  LDCU UR4, c[0x0][0x360] ;  /* 0x00006c00ff0477ac */ /* 0x000e2c0008000800 */
[----:B------:R-:W1:Y:S01]  /*0030*/  LDC.64 R10, c[0x0][0x380] ;  /* 0x0000e000ff0a7b82 */ /* 0x000e620000000a00 */
[----:B------:R-:W0:Y:S01]  /*0040*/  S2R R9, SR_TID.X ;  /* 0x0000000000097919 */ /* 0x000e220000002100 */
[----:B------:R-:W2:Y:S01]  /*0050*/  LDCU.64 UR6, c[0x0][0x398] ;  /* 0x00007300ff0677ac */ /* 0x000ea20008000a00 */
[----:B0-----:R-:W-:-:S05]  /*0060*/  IMAD R2, R0, UR4, R9 ;  /* 0x0000000400027c24 */ /* 0x001fca000f8e0209 */
[----:B--2---:R-:W-:-:S04]  /*0070*/  ISETP.GE.U32.AND P0, PT, R2, UR6, PT ;  /* 0x0000000602007c0c */ /* 0x004fc8000bf06070 */
[----:B------:R-:W-:Y:S01]  /*0080*/  ISETP.GE.U32.AND.EX P0, PT, RZ, UR7, PT, P0 ;  /* 0x00000007ff007c0c */ /* 0x000fe2000bf06100 */
[----:B------:R-:W0:-:S12]  /*0090*/  LDCU.64 UR6, c[0x0][0x358] ;  /* 0x00006b00ff0677ac */ /* 0x000e180008000a00 */
[----:B------:R-:W-:Y:S01]  /*00a0*/  @!P0 IMAD.SHL.U32 R5, R2, 0x4, RZ ;  /* 0x0000000402058824 */ /* 0x000fe200078e00ff */
[----:B------:R-:W-:-:S04]  /*00b0*/  @!P0 SHF.R.U32.HI R6, RZ, 0x1e, R2 ;  /* 0x0000001eff068819 */ /* 0x000fc80000011602 */
[----:B-1----:R-:W-:-:S05]  /*00c0*/  @!P0 IADD3 R2, P1, PT, R5, R10, RZ ;  /* 0x0000000a05028210 */ /* 0x002fca0007f3e0ff */
[----:B------:R-:W-:Y:S01]  /*00d0*/  @!P0 IMAD.X R3, R6, 0x1, R11, P1 ;  /* 0x0000000106038824 */ /* 0x000fe200008e060b */
[----:B------:R-:W1:Y:S04]  /*00e0*/  S2UR UR5, SR_CgaCtaId ;  /* 0x00000000000579c3 */ /* 0x000e680000008800 */
[----:B0-----:R-:W2:Y:S01]  /*00f0*/  @!P0 LDG.E R2, desc[UR6][R2.64] ;  /* 0x0000000602028981 */ /* 0x001ea2000c1e1900 */
[----:B------:R-:W-:Y:S01]  /*0100*/  UMOV UR4, 0x400 ;  /* 0x0000040000047882 */ /* 0x000fe20000000000 */
[----:B------:R-:W-:Y:S02]  /*0110*/  IMAD.MOV.U32 R7, RZ, RZ, RZ ;  /* 0x000000ffff077224 */ /* 0x000fe400078e00ff */
[----:B------:R-:W0:Y:S01]  /*0120*/  LDC.64 R10, c[0x0][0x388] ;  /* 0x0000e200ff0a7b82 */ /* 0x000e220000000a00 */
[----:B-1----:R-:W-:Y:S01]  /*0130*/  ULEA UR4, UR5, UR4, 0x18 ;  /* 0x0000000405047291 */ /* 0x002fe2000f8ec0ff */
[----:B0-----:R-:W-:-:S05]  /*0140*/  @!P0 IADD3 R4, P1, PT, R5, R10, RZ ;  /* 0x0000000a05048210 */ /* 0x001fca0007f3e0ff */
[----:B------:R-:W-:Y:S01]  /*0150*/  @!P0 IMAD.X R5, R6, 0x1, R11, P1 ;  /* 0x0000000106058824 */ /* 0x000fe200008e060b */
[----:B------:R-:W-:Y:S01]  /*0160*/  LEA R6, R9, UR4, 0x2 ;  /* 0x0000000409067c11 */ /* 0x000fe2000f8e10ff */
[----:B--2---:R-:W-:-:S05]  /*0170*/  @!P0 VIADD R7, R2, 0x1 ;  /* 0x0000000102078836 */ /* 0x004fca0000000000 */
[----:B------:R0:W-:Y:S04]  /*0180*/  STS [R6], R7 ;  /* 0x0000000706007388 */ /* 0x0001e80000000800 */
[----:B------:R0:W-:Y:S01]  /*0190*/  @!P0 STG.E desc[UR6][R4.64], R7 ;  /* 0x0000000704008986 */ /* 0x0001e2000c101906 */
[----:B------:R-:W-:Y:S01]  /*01a0*/  BAR.SYNC.DEFER_BLOCKING 0x0 ;  /* 0x0000000000007b1d */ /* 0x000fe20000010000 */
[----:B------:R-:W-:-:S13]  /*01b0*/  ISETP.NE.AND P0, PT, R9, RZ, PT ;  /* 0x000000ff0900720c */ /* 0x000fda0003f05270 */
[----:B0-----:R-:W-:Y:S05]  /*01c0*/  @P0 EXIT ;  /* 0x000000000000094d */ /* 0x001fea0003800000 */
[----:B------:R-:W-:Y:S02]  /*01d0*/  IMAD.MOV.U32 R5, RZ, RZ, RZ ;  /* 0x000000ffff057224 */ /* 0x000fe400078e00ff */
[----:B------:R-:W-:-:S07]  /*01e0*/  IMAD.MOV.U32 R2, RZ, RZ, 0x40 ;  /* 0x00000040ff027424 */ /* 0x000fce00078e00ff */
.L_x_0:
[----:B------:R-:W0:Y:S04]  /*01f0*/  LDS.128 R24, [R2+UR4+-0x40] ;  /* 0xffffc00402187984 */ /* 0x000e280008000c00 */
[----:B------:R-:W1:Y:S04]  /*0200*/  LDS.128 R8, [R2+UR4+-0x30] ;  /* 0xffffd00402087984 */ /* 0x000e680008000c00 */
[----:B------:R-:W2:Y:S04]  /*0210*/  LDS.128 R12, [R2+UR4+-0x20] ;  /* 0xffffe004020c7984 */ /* 0x000ea80008000c00 */
[----:B------:R-:W3:Y:S04]  /*0220*/  LDS.128 R16, [R2+UR4+-0x10] ;  /* 0xfffff00402107984 */ /* 0x000ee80008000c00 */
[----:B------:R-:W4:Y:S01]  /*0230*/  LDS.128 R20, [R2+UR4] ;  /* 0x0000000402147984 */ /* 0x000f220008000c00 */
[----:B0-----:R-:W-:-:S03]  /*0240*/  LOP3.LUT R24, R25, R24, R5, 0x96, !PT ;  /* 0x0000001819187212 */ /* 0x001fc600078e9605 */
[----:B------:R-:W0:Y:S01]  /*0250*/  LDS.128 R4, [R2+UR4+0x10] ;  /* 0x0000100402047984 */ /* 0x000e220008000c00 */
[----:B------:R-:W-:-:S04]  /*0260*/  LOP3.LUT R24, R27, R26, R24, 0x96, !PT ;  /* 0x0000001a1b187212 */ /* 0x000fc800078e9618 */
[----:B-1----:R-:W-:Y:S02]  /*0270*/  LOP3.LUT R8, R9, R8, R24, 0x96, !PT ;  /* 0x0000000809087212 */ /* 0x002fe400078e9618 */
[----:B------:R-:W1:Y:S02]  /*0280*/  LDS.128 R24, [R2+UR4+0x20] ;  /* 0x0000200402187984 */ /* 0x000e640008000c00 */
[----:B------:R-:W-:-:S04]  /*0290*/  LOP3.LUT R8, R11, R10, R8, 0x96, !PT ;  /* 0x0000000a0b087212 */ /* 0x000fc800078e9608 */
[----:B--2---:R-:W-:Y:S02]  /*02a0*/  LOP3.LUT R12, R13, R12, R8, 0x96, !PT ;  /* 0x0000000c0d0c7212 */ /* 0x004fe400078e9608 */
[----:B------:R2:W5:Y:S02]  /*02b0*/  LDS.128 R8, [R2+UR4+0x30] ;  /* 0x0000300402087984 */ /* 0x0005640008000c00 */
[----:B------:R-:W-:-:S04]  /*02c0*/  LOP3.LUT R12, R15, R14, R12, 0x96, !PT ;  /* 0x0000000e0f0c7212 */ /* 0x000fc800078e960c */
[----:B---3--:R-:W-:Y:S01]  /*02d0*/  LOP3.LUT R12, R17, R16, R12, 0x96, !PT ;  /* 0x00000010110c7212 */ /* 0x008fe200078e960c */
[----:B--2---:R-:W-:-:S03]  /*02e0*/  VIADD R2, R2, 0x80 ;  /* 0x0000008002027836 */ /* 0x004fc60000000000 */
[----:B------:R-:W-:Y:S02]  /*02f0*/  LOP3.LUT R12, R19, R18, R12, 0x96, !PT ;  /* 0x00000012130c7212 */ /* 0x000fe400078e960c */
[----:B------:R-:W-:Y:S02]  /*0300*/  ISETP.NE.AND P0, PT, R2, 0x440, PT ;  /* 0x000004400200780c */ /* 0x000fe40003f05270 */
[----:B----4-:R-:W-:-:S04]  /*0310*/  LOP3.LUT R12, R21, R20, R12, 0x96, !PT ;  /* 0x00000014150c7212 */ /* 0x010fc800078e960c */
[----:B------:R-:W-:-:S04]  /*0320*/  LOP3.LUT R12, R23, R22, R12, 0x96, !PT ;  /* 0x00000016170c7212 */ /* 0x000fc800078e960c */
[----:B0-----:R-:W-:-:S04]  /*0330*/  LOP3.LUT R4, R5, R4, R12, 0x96, !PT ;  /* 0x0000000405047212 */ /* 0x001fc800078e960c */
[----:B------:R-:W-:-:S04]  /*0340*/  LOP3.LUT R4, R7, R6, R4, 0x96, !PT ;  /* 0x0000000607047212 */ /* 0x000fc800078e9604 */
[----:B-1----:R-:W-:-:S04]  /*0350*/  LOP3.LUT R4, R25, R24, R4, 0x96, !PT ;  /* 0x0000001819047212 */ /* 0x002fc800078e9604 */
[----:B------:R-:W-:-:S04]  /*0360*/  LOP3.LUT R4, R27, R26, R4, 0x96, !PT ;  /* 0x0000001a1b047212 */ /* 0x000fc800078e9604 */
[----:B-----5:R-:W-:-:S04]  /*0370*/  LOP3.LUT R4, R9, R8, R4, 0x96, !PT ;  /* 0x0000000809047212 */ /* 0x020fc800078e9604 */
[----:B------:R-:W-:Y:S01]  /*0380*/  LOP3.LUT R5, R11, R10, R4, 0x96, !PT ;  /* 0x0000000a0b057212 */ /* 0x000fe200078e9604 */
[----:B------:R-:W-:Y:S06]  /*0390*/  @P0 BRA `(.L_x_0) ;  /* 0xfffffffc00940947 */ /* 0x000fec000383ffff */
[----:B------:R-:W0:Y:S02]  /*03a0*/  LDC.64 R2, c[0x0][0x390] ;  /* 0x0000e400ff027b82 */ /* 0x000e240000000a00 */
[----:B0-----:R-:W-:-:S05]  /*03b0*/  IMAD.WIDE.U32 R2, R0, 0x4, R2 ;  /* 0x0000000400027825 */ /* 0x001fca00078e0002 */
[----:B------:R-:W-:Y:S01]  /*03c0*/  STG.E desc[UR6][R2.64], R5 ;  /* 0x0000000502007986 */ /* 0x000fe2000c101906 */
[----:B------:R-:W-:Y:S05]  /*03d0*/  EXIT ;  /* 0x000000000000794d */ /* 0x000fea0003800000 */
.L_x_1:
[----:B------:R-:W-:-:S00]  /*03e0*/  BRA `(.L_x_1) ;  /* 0xfffffffc00fc7947 */ /* 0x000fc0000383ffff */
[----:B------:R-:W-:-:S00]  /*03f0*/  NOP ;  /* 0x0000000000007918 */ /* 0x000fc00000000000 */
        /* <DEDUP_REMOVED lines=8> */
.L_x_2:


//--------------------- .nv.shared._Z25storage_controller_kernelPiS_S_m --------------------------
	.section	.nv.shared._Z25storage_controller_kernelPiS_S_m,"aw",@nobits
	.sectionflags	@""
	.align	4
.nv.shared._Z25storage_controller_kernelPiS_S_m:
	.zero		2048


//--------------------- .nv.shared.reserved.0     --------------------------
	.section	.nv.shared.reserved.0,"aw",@nobits
	.weak		__nv_reservedSMEM_offset_0_alias
	.size		__nv_reservedSMEM_offset_0_alias, 0, 64
	.other		__nv_reservedSMEM_offset_0_alias,@"STO_CUDA_RESERVED_SHARED STV_DEFAULT"
__nv_reservedSMEM_offset_0_alias:
	.zero		0
	.zero		64


//--------------------- .nv.constant0._Z25storage_controller_kernelPiS_S_m --------------------------
	.section	.nv.constant0._Z25storage_controller_kernelPiS_S_m,"a",@progbits
	.sectionflags	@""
	.align	4
.nv.constant0._Z25storage_controller_kernelPiS_S_m:
	.zero		928


//--------------------- SYMBOLS --------------------------

	.type		.nv.reservedSmem.offset0,@object
	.size		.nv.reservedSmem.offset0,0x4
	.type		.nv.reservedSmem.cap,@object
	.size		.nv.reservedSmem.cap,0x4
